	.headerflags	@"EF_CUDA_TEXMODE_UNIFIED EF_CUDA_64BIT_ADDRESS EF_CUDA_ACCELERATORS EF_CUDA_SM90 EF_CUDA_VIRTUAL_SM(EF_CUDA_SM90)"
	.elftype	@"ET_EXEC"


//--------------------- .nv.info                  --------------------------
	.section	.nv.info,"",@"SHT_CUDA_INFO"
	.align	4


	//----- nvinfo : EIATTR_REGCOUNT
	.align		4
        /*0000*/ 	.byte	0x04, 0x2f
        /*0002*/ 	.short	(.L_1 - .L_0)
	.align		4
.L_0:
        /*0004*/ 	.word	index@(triton_poi_fused_convolution_7)
        /*0008*/ 	.word	0x00000011


	//----- nvinfo : EIATTR_MIN_STACK_SIZE
	.align		4
.L_1:
        /*000c*/ 	.byte	0x04, 0x12
        /*000e*/ 	.short	(.L_3 - .L_2)
	.align		4
.L_2:
        /*0010*/ 	.word	index@(triton_poi_fused_convolution_7)
        /*0014*/ 	.word	0x00000000


	//----- nvinfo : EIATTR_FRAME_SIZE
	.align		4
.L_3:
        /*0018*/ 	.byte	0x04, 0x11
        /*001a*/ 	.short	(.L_5 - .L_4)
	.align		4
.L_4:
        /*001c*/ 	.word	index@(triton_poi_fused_convolution_7)
        /*0020*/ 	.word	0x00000000


	//----- nvinfo : EIATTR_MIN_STACK_SIZE
	.align		4
.L_5:
        /*0024*/ 	.byte	0x04, 0x12
        /*0026*/ 	.short	(.L_7 - .L_6)
	.align		4
.L_6:
        /*0028*/ 	.word	index@(triton_poi_fused_convolution_7)
        /*002c*/ 	.word	0x00000000
.L_7:


//--------------------- .nv.info.triton_poi_fused_convolution_7 --------------------------
	.section	.nv.info.triton_poi_fused_convolution_7,"",@"SHT_CUDA_INFO"
	.sectionflags	@""
	.align	4


	//----- nvinfo : EIATTR_CUDA_API_VERSION
	.align		4
        /*0000*/ 	.byte	0x04, 0x37
        /*0002*/ 	.short	(.L_9 - .L_8)
.L_8:
        /*0004*/ 	.word	0x0000007c


	//----- nvinfo : EIATTR_KPARAM_INFO
	.align		4
.L_9:
        /*0008*/ 	.byte	0x04, 0x17
        /*000a*/ 	.short	(.L_11 - .L_10)
.L_10:
        /*000c*/ 	.word	0x00000000
        /*0010*/ 	.short	0x0004
        /*0012*/ 	.short	0x001c
        /*0014*/ 	.byte	0x00, 0xf0, 0x11, 0x00


	//----- nvinfo : EIATTR_KPARAM_INFO
	.align		4
.L_11:
        /*0018*/ 	.byte	0x04, 0x17
        /*001a*/ 	.short	(.L_13 - .L_12)
.L_12:
        /*001c*/ 	.word	0x00000000
        /*0020*/ 	.short	0x0003
        /*0022*/ 	.short	0x0018
        /*0024*/ 	.byte	0x00, 0xf0, 0x11, 0x00


	//----- nvinfo : EIATTR_KPARAM_INFO
	.align		4
.L_13:
        /*0028*/ 	.byte	0x04, 0x17
        /*002a*/ 	.short	(.L_15 - .L_14)
.L_14:
        /*002c*/ 	.word	0x00000000
        /*0030*/ 	.short	0x0002
        /*0032*/ 	.short	0x0010
        /*0034*/ 	.byte	0x00, 0xf4, 0x21, 0x00


	//----- nvinfo : EIATTR_KPARAM_INFO
	.align		4
.L_15:
        /*0038*/ 	.byte	0x04, 0x17
        /*003a*/ 	.short	(.L_17 - .L_16)
.L_16:
        /*003c*/ 	.word	0x00000000
        /*0040*/ 	.short	0x0001
        /*0042*/ 	.short	0x0008
        /*0044*/ 	.byte	0x00, 0xf4, 0x21, 0x00


	//----- nvinfo : EIATTR_KPARAM_INFO
	.align		4
.L_17:
        /*0048*/ 	.byte	0x04, 0x17
        /*004a*/ 	.short	(.L_19 - .L_18)
.L_18:
        /*004c*/ 	.word	0x00000000
        /*0050*/ 	.short	0x0000
        /*0052*/ 	.short	0x0000
        /*0054*/ 	.byte	0x00, 0xf4, 0x21, 0x00


	//----- nvinfo : EIATTR_SPARSE_MMA_MASK
	.align		4
.L_19:
        /*0058*/ 	.byte	0x03, 0x50
        /*005a*/ 	.short	0x0000


	//----- nvinfo : EIATTR_MAXREG_COUNT
	.align		4
        /*005c*/ 	.byte	0x03, 0x1b
        /*005e*/ 	.short	0x00ff


	//----- nvinfo : EIATTR_EXIT_INSTR_OFFSETS
	.align		4
        /*0060*/ 	.byte	0x04, 0x1c
        /*0062*/ 	.short	(.L_21 - .L_20)


	//   ....[0]....
.L_20:
        /*0064*/ 	.word	0x000002f0


	//   ....[1]....
        /*0068*/ 	.word	0x00000390


	//----- nvinfo : EIATTR_REQNTID
	.align		4
.L_21:
        /*006c*/ 	.byte	0x04, 0x10
        /*006e*/ 	.short	(.L_23 - .L_22)
.L_22:
        /*0070*/ 	.word	0x00000080
        /*0074*/ 	.word	0x00000001
        /*0078*/ 	.word	0x00000001


	//----- nvinfo : EIATTR_CBANK_PARAM_SIZE
	.align		4
.L_23:
        /*007c*/ 	.byte	0x03, 0x19
        /*007e*/ 	.short	0x0020


	//----- nvinfo : EIATTR_PARAM_CBANK
	.align		4
        /*0080*/ 	.byte	0x04, 0x0a
        /*0082*/ 	.short	(.L_25 - .L_24)
	.align		4
.L_24:
        /*0084*/ 	.word	index@(.nv.constant0.triton_poi_fused_convolution_7)
        /*0088*/ 	.short	0x0210
        /*008a*/ 	.short	0x0020


	//----- nvinfo : EIATTR_SW_WAR
	.align		4
.L_25:
        /*008c*/ 	.byte	0x04, 0x36
        /*008e*/ 	.short	(.L_27 - .L_26)
.L_26:
        /*0090*/ 	.word	0x00000008
.L_27:


//--------------------- .nv.callgraph             --------------------------
	.section	.nv.callgraph,"",@"SHT_CUDA_CALLGRAPH"
	.align	4
	.sectionentsize	8
	.align		4
        /*0000*/ 	.word	0x00000000
	.align		4
        /*0004*/ 	.word	0xffffffff
	.align		4
        /*0008*/ 	.word	0x00000000
	.align		4
        /*000c*/ 	.word	0xfffffffe
	.align		4
        /*0010*/ 	.word	0x00000000
	.align		4
        /*0014*/ 	.word	0xfffffffd
	.align		4
        /*0018*/ 	.word	0x00000000
	.align		4
        /*001c*/ 	.word	0xfffffffc


//--------------------- .text.triton_poi_fused_convolution_7 --------------------------
	.section	.text.triton_poi_fused_convolution_7,"ax",@progbits
	.sectionflags	@"SHF_BARRIERS=1"
	.align	128
        .global         triton_poi_fused_convolution_7
        .type           triton_poi_fused_convolution_7,@function
        .size           triton_poi_fused_convolution_7,(.L_x_1 - triton_poi_fused_convolution_7)
        .other          triton_poi_fused_convolution_7,@"STO_CUDA_ENTRY STV_DEFAULT"
triton_poi_fused_convolution_7:
.text.triton_poi_fused_convolution_7:
[----:B------:R-:W0:Y:S02]  /*0000*/  LDC R1, c[0x0][0x28] ;  /* 0x00000a00ff017b82 */ /* 0x000e240000000800 */
[----:B------:R-:W1:Y:S01]  /*0010*/  S2R R2, SR_CTAID.Y ;  /* 0x0000000000027919 */ /* 0x000e620000002600 */
[----:B------:R-:W2:Y:S01]  /*0020*/  LDC.64 R4, c[0x0][0x218] ;  /* 0x00008600ff047b82 */ /* 0x000ea20000000a00 */
[----:B------:R-:W-:Y:S01]  /*0030*/  ULDC.64 UR6, c[0x0][0x208] ;  /* 0x0000820000067ab9 */ /* 0x000fe20000000a00 */
[----:B------:R-:W3:Y:S01]  /*0040*/  S2R R6, SR_TID.X ;  /* 0x0000000000067919 */ /* 0x000ee20000002100 */
[----:B------:R-:W4:Y:S01]  /*0050*/  S2R R11, SR_CTAID.X ;  /* 0x00000000000b7919 */ /* 0x000f220000002500 */
[----:B-1----:R-:W-:Y:S01]  /*0060*/  IMAD.SHL.U32 R0, R2, 0x40, RZ ;  /* 0x0000004002007824 */ /* 0x002fe200078e00ff */
[----:B------:R-:W-:-:S03]  /*0070*/  SHF.R.S32.HI R8, RZ, 0x19, R2 ;  /* 0x00000019ff087819 */ /* 0x000fc60000011402 */
[----:B------:R-:W1:Y:S01]  /*0080*/  LDC.64 R2, c[0x0][0x210] ;  /* 0x00008400ff027b82 */ /* 0x000e620000000a00 */
[----:B---3--:R-:W-:Y:S01]  /*0090*/  IMAD.SHL.U32 R7, R6, 0x2, RZ ;  /* 0x0000000206077824 */ /* 0x008fe200078e00ff */
[----:B------:R-:W-:Y:S02]  /*00a0*/  SGXT R8, R8, 0x1 ;  /* 0x000000010808781a */ /* 0x000fe40000000200 */
[----:B------:R-:W-:Y:S02]  /*00b0*/  SHF.R.U32.HI R13, RZ, 0x5, R6 ;  /* 0x00000005ff0d7819 */ /* 0x000fe40000011606 */
[----:B------:R-:W-:Y:S02]  /*00c0*/  LOP3.LUT R9, R0, 0x3e, R7, 0xf8, !PT ;  /* 0x0000003e00097812 */ /* 0x000fe400078ef807 */
[----:B------:R-:W-:Y:S02]  /*00d0*/  SGXT.U32 R13, R13, 0x2 ;  /* 0x000000020d0d781a */ /* 0x000fe40000000000 */
[----:B------:R-:W-:Y:S01]  /*00e0*/  LEA.HI R10, R8, R9, RZ, 0x8 ;  /* 0x00000009080a7211 */ /* 0x000fe200078f40ff */
[----:B----4-:R-:W-:-:S03]  /*00f0*/  IMAD.SHL.U32 R8, R11, 0x4, RZ ;  /* 0x000000040b087824 */ /* 0x010fc600078e00ff */
[C---:B------:R-:W-:Y:S01]  /*0100*/  LOP3.LUT R12, R10.reuse, 0xffffff00, RZ, 0xc0, !PT ;  /* 0xffffff000a0c7812 */ /* 0x040fe200078ec0ff */
[----:B------:R-:W-:-:S04]  /*0110*/  IMAD.SHL.U32 R10, R10, 0x4, RZ ;  /* 0x000000040a0a7824 */ /* 0x000fc800078e00ff */
[----:B------:R-:W-:Y:S01]  /*0120*/  IMAD.IADD R12, R9, 0x1, -R12 ;  /* 0x00000001090c7824 */ /* 0x000fe200078e0a0c */
[----:B------:R-:W-:Y:S02]  /*0130*/  LOP3.LUT R9, R8, R13, RZ, 0xfc, !PT ;  /* 0x0000000d08097212 */ /* 0x000fe400078efcff */
[----:B------:R-:W-:Y:S01]  /*0140*/  LOP3.LUT R11, R10, 0xfffffc00, RZ, 0xc0, !PT ;  /* 0xfffffc000a0b7812 */ /* 0x000fe200078ec0ff */
[----:B--2---:R-:W-:Y:S01]  /*0150*/  IMAD.WIDE R4, R12, 0x4, R4 ;  /* 0x000000040c047825 */ /* 0x004fe200078e0204 */
[----:B------:R-:W-:-:S03]  /*0160*/  ISETP.GE.AND P0, PT, R9, 0x4, PT ;  /* 0x000000040900780c */ /* 0x000fc60003f06270 */
[----:B------:R-:W-:Y:S02]  /*0170*/  IMAD R10, R9, 0x100, R12 ;  /* 0x00000100090a7824 */ /* 0x000fe400078e020c */
[----:B------:R-:W2:Y:S02]  /*0180*/  LDG.E.EL.64 R4, desc[UR6][R4.64] ;  /* 0x0000000604047981 */ /* 0x000ea4000c2e1b00 */
[----:B------:R-:W-:-:S04]  /*0190*/  IMAD.IADD R11, R10, 0x1, R11 ;  /* 0x000000010a0b7824 */ /* 0x000fc800078e020b */
[----:B-1----:R-:W-:Y:S01]  /*01a0*/  IMAD.WIDE R10, R11, 0x4, R2 ;  /* 0x000000040b0a7825 */ /* 0x002fe200078e0202 */
[----:B------:R-:W-:-:S06]  /*01b0*/  CS2R R2, SRZ ;  /* 0x0000000000027805 */ /* 0x000fcc000001ff00 */
[----:B------:R-:W2:Y:S01]  /*01c0*/  @!P0 LDG.E.EL.64 R2, desc[UR6][R10.64] ;  /* 0x000000060a028981 */ /* 0x000ea2000c2e1b00 */
[----:B------:R-:W1:Y:S01]  /*01d0*/  S2UR UR5, SR_CgaCtaId ;  /* 0x00000000000579c3 */ /* 0x000e620000008800 */
[----:B------:R-:W-:Y:S01]  /*01e0*/  IMAD.SHL.U32 R12, R6, 0x8, RZ ;  /* 0x00000008060c7824 */ /* 0x000fe200078e00ff */
[----:B------:R-:W-:-:S04]  /*01f0*/  UMOV UR4, 0x400 ;  /* 0x0000040000047882 */ /* 0x000fc80000000000 */
[----:B------:R-:W-:Y:S02]  /*0200*/  LOP3.LUT R9, R12, 0xf8, RZ, 0xc0, !PT ;  /* 0x000000f80c097812 */ /* 0x000fe400078ec0ff */
[----:B------:R-:W-:Y:S01]  /*0210*/  LOP3.LUT R13, R13, 0xf8, R12, 0xf8, !PT ;  /* 0x000000f80d0d7812 */ /* 0x000fe200078ef80c */
[----:B-1----:R-:W-:-:S06]  /*0220*/  UPRMT UR4, UR5, 0x654, UR4 ;  /* 0x0000065405047896 */ /* 0x002fcc0008000004 */
[----:B------:R-:W-:-:S04]  /*0230*/  VIADD R14, R9, UR4 ;  /* 0x00000004090e7c36 */ /* 0x000fc80008000000 */
[----:B------:R-:W-:Y:S01]  /*0240*/  IMAD R13, R13, 0x4, R14 ;  /* 0x000000040d0d7824 */ /* 0x000fe200078e020e */
[----:B------:R-:W-:-:S04]  /*0250*/  LOP3.LUT R8, R8, 0x2, R7, 0xf8, !PT ;  /* 0x0000000208087812 */ /* 0x000fc800078ef807 */
[----:B------:R-:W-:Y:S02]  /*0260*/  ISETP.GE.AND P0, PT, R8, 0x4, PT ;  /* 0x000000040800780c */ /* 0x000fe40003f06270 */
[----:B------:R-:W-:Y:S02]  /*0270*/  LOP3.LUT R7, R7, 0xfc, RZ, 0xc0, !PT ;  /* 0x000000fc07077812 */ /* 0x000fe400078ec0ff */
[----:B------:R-:W-:-:S04]  /*0280*/  LOP3.LUT R12, R12, 0x3f8, RZ, 0xc0, !PT ;  /* 0x000003f80c0c7812 */ /* 0x000fc800078ec0ff */
[----:B------:R-:W-:Y:S01]  /*0290*/  IADD3 R7, R12, UR4, R7 ;  /* 0x000000040c077c10 */ /* 0x000fe2000fffe007 */
[----:B--2---:R-:W-:Y:S01]  /*02a0*/  FADD R2, R4, R2 ;  /* 0x0000000204027221 */ /* 0x004fe20000000000 */
[----:B------:R-:W-:-:S04]  /*02b0*/  FADD R3, R5, R3 ;  /* 0x0000000305037221 */ /* 0x000fc80000000000 */
[----:B------:R1:W-:Y:S04]  /*02c0*/  STS [R13], R2 ;  /* 0x000000020d007388 */ /* 0x0003e80000000800 */
[----:B------:R1:W-:Y:S01]  /*02d0*/  STS [R13+0x14], R3 ;  /* 0x000014030d007388 */ /* 0x0003e20000000800 */
[----:B------:R-:W-:Y:S06]  /*02e0*/  BAR.SYNC.DEFER_BLOCKING 0x0 ;  /* 0x0000000000007b1d */ /* 0x000fec0000010000 */
[----:B-1----:R-:W-:Y:S05]  /*02f0*/  @P0 EXIT ;  /* 0x000000000000094d */ /* 0x002fea0003800000 */
[----:B------:R-:W-:Y:S01]  /*0300*/  LDS R10, [R7] ;  /* 0x00000000070a7984 */ /* 0x000fe20000000800 */
[----:B------:R-:W0:Y:S01]  /*0310*/  LDC.64 R2, c[0x0][0x220] ;  /* 0x00008800ff027b82 */ /* 0x000e220000000a00 */
[----:B------:R-:W-:Y:S02]  /*0320*/  SHF.R.U32.HI R5, RZ, 0x1, R6 ;  /* 0x00000001ff057819 */ /* 0x000fe40000011606 */
[----:B------:R-:W1:Y:S02]  /*0330*/  LDS R11, [R7+0x4] ;  /* 0x00000400070b7984 */ /* 0x000e640000000800 */
[----:B------:R-:W-:-:S04]  /*0340*/  SGXT.U32 R5, R5, 0x6 ;  /* 0x000000060505781a */ /* 0x000fc80000000000 */
[----:B------:R-:W-:-:S05]  /*0350*/  LOP3.LUT R5, R0, R5, RZ, 0xfc, !PT ;  /* 0x0000000500057212 */ /* 0x000fca00078efcff */
[----:B------:R-:W-:-:S04]  /*0360*/  IMAD R5, R5, 0x4, R8 ;  /* 0x0000000405057824 */ /* 0x000fc800078e0208 */
[----:B0-----:R-:W-:-:S05]  /*0370*/  IMAD.WIDE R2, R5, 0x4, R2 ;  /* 0x0000000405027825 */ /* 0x001fca00078e0202 */
[----:B-1----:R-:W-:Y:S01]  /*0380*/  STG.E.64 desc[UR6][R2.64], R10 ;  /* 0x0000000a02007986 */ /* 0x002fe2000c101b06 */
[----:B------:R-:W-:Y:S05]  /*0390*/  EXIT ;  /* 0x000000000000794d */ /* 0x000fea0003800000 */
.L_x_0:
[----:B------:R-:W-:-:S00]  /*03a0*/  BRA `(.L_x_0) ;  /* 0xfffffffc00fc7947 */ /* 0x000fc0000383ffff */
[----:B------:R-:W-:-:S00]  /*03b0*/  NOP ;  /* 0x0000000000007918 */ /* 0x000fc00000000000 */
        /* <DEDUP_REMOVED lines=12> */
.L_x_1:


//--------------------- .nv.shared.triton_poi_fused_convolution_7 --------------------------
	.section	.nv.shared.triton_poi_fused_convolution_7,"aw",@nobits
	.sectionflags	@""
	.align	16
	.zero		1024


//--------------------- .nv.constant0.triton_poi_fused_convolution_7 --------------------------
	.section	.nv.constant0.triton_poi_fused_convolution_7,"a",@progbits
	.sectionflags	@""
	.align	4
.nv.constant0.triton_poi_fused_convolution_7:
	.zero		560
